//
// Generated by NVIDIA NVVM Compiler
//
// Compiler Build ID: CL-36424714
// Cuda compilation tools, release 13.0, V13.0.88
// Based on NVVM 20.0.0
//

.version 9.0
.target sm_100
.address_size 64

	// .globl	_Z9MatrixMulPiS_S_ii

.visible .entry _Z9MatrixMulPiS_S_ii(
	.param .u64 .ptr .align 1 _Z9MatrixMulPiS_S_ii_param_0,
	.param .u64 .ptr .align 1 _Z9MatrixMulPiS_S_ii_param_1,
	.param .u64 .ptr .align 1 _Z9MatrixMulPiS_S_ii_param_2,
	.param .u32 _Z9MatrixMulPiS_S_ii_param_3,
	.param .u32 _Z9MatrixMulPiS_S_ii_param_4
)
{
	.reg .pred 	%p<13>;
	.reg .b32 	%r<119>;
	.reg .b64 	%rd<11>;

	ld.param.u64 	%rd4, [_Z9MatrixMulPiS_S_ii_param_0];
	ld.param.u64 	%rd5, [_Z9MatrixMulPiS_S_ii_param_1];
	ld.param.u64 	%rd6, [_Z9MatrixMulPiS_S_ii_param_2];
	ld.param.u32 	%r19, [_Z9MatrixMulPiS_S_ii_param_3];
	ld.param.u32 	%r20, [_Z9MatrixMulPiS_S_ii_param_4];
	mov.u32 	%r21, %tid.y;
	mov.u32 	%r22, %ctaid.y;
	mov.u32 	%r23, %ntid.y;
	mad.lo.s32 	%r1, %r22, %r23, %r21;
	mov.u32 	%r24, %tid.x;
	mov.u32 	%r25, %ctaid.x;
	mov.u32 	%r26, %ntid.x;
	mad.lo.s32 	%r2, %r25, %r26, %r24;
	setp.ge.s32 	%p1, %r1, %r20;
	setp.ge.s32 	%p2, %r2, %r19;
	or.pred  	%p3, %p2, %p1;
	@%p3 bra 	$L__BB0_14;
	mad.lo.s32 	%r3, %r19, %r1, %r2;
	setp.lt.s32 	%p4, %r19, 1;
	@%p4 bra 	$L__BB0_14;
	cvta.to.global.u64 	%rd7, %rd4;
	mul.wide.s32 	%rd8, %r3, 4;
	add.s64 	%rd1, %rd7, %rd8;
	cvta.to.global.u64 	%rd9, %rd5;
	add.s64 	%rd2, %rd9, %rd8;
	cvta.to.global.u64 	%rd10, %rd6;
	add.s64 	%rd3, %rd10, %rd8;
	and.b32  	%r4, %r19, 15;
	setp.lt.u32 	%p5, %r19, 16;
	@%p5 bra 	$L__BB0_5;
	ld.global.u32 	%r116, [%rd3];
	and.b32  	%r27, %r19, 2147483632;
	neg.s32 	%r115, %r27;
$L__BB0_4:
	.pragma "nounroll";
	ld.global.u32 	%r28, [%rd1];
	ld.global.u32 	%r29, [%rd2];
	mad.lo.s32 	%r30, %r29, %r28, %r116;
	st.global.u32 	[%rd3], %r30;
	ld.global.u32 	%r31, [%rd1];
	ld.global.u32 	%r32, [%rd2];
	mad.lo.s32 	%r33, %r32, %r31, %r30;
	st.global.u32 	[%rd3], %r33;
	ld.global.u32 	%r34, [%rd1];
	ld.global.u32 	%r35, [%rd2];
	mad.lo.s32 	%r36, %r35, %r34, %r33;
	st.global.u32 	[%rd3], %r36;
	ld.global.u32 	%r37, [%rd1];
	ld.global.u32 	%r38, [%rd2];
	mad.lo.s32 	%r39, %r38, %r37, %r36;
	st.global.u32 	[%rd3], %r39;
	ld.global.u32 	%r40, [%rd1];
	ld.global.u32 	%r41, [%rd2];
	mad.lo.s32 	%r42, %r41, %r40, %r39;
	st.global.u32 	[%rd3], %r42;
	ld.global.u32 	%r43, [%rd1];
	ld.global.u32 	%r44, [%rd2];
	mad.lo.s32 	%r45, %r44, %r43, %r42;
	st.global.u32 	[%rd3], %r45;
	ld.global.u32 	%r46, [%rd1];
	ld.global.u32 	%r47, [%rd2];
	mad.lo.s32 	%r48, %r47, %r46, %r45;
	st.global.u32 	[%rd3], %r48;
	ld.global.u32 	%r49, [%rd1];
	ld.global.u32 	%r50, [%rd2];
	mad.lo.s32 	%r51, %r50, %r49, %r48;
	st.global.u32 	[%rd3], %r51;
	ld.global.u32 	%r52, [%rd1];
	ld.global.u32 	%r53, [%rd2];
	mad.lo.s32 	%r54, %r53, %r52, %r51;
	st.global.u32 	[%rd3], %r54;
	ld.global.u32 	%r55, [%rd1];
	ld.global.u32 	%r56, [%rd2];
	mad.lo.s32 	%r57, %r56, %r55, %r54;
	st.global.u32 	[%rd3], %r57;
	ld.global.u32 	%r58, [%rd1];
	ld.global.u32 	%r59, [%rd2];
	mad.lo.s32 	%r60, %r59, %r58, %r57;
	st.global.u32 	[%rd3], %r60;
	ld.global.u32 	%r61, [%rd1];
	ld.global.u32 	%r62, [%rd2];
	mad.lo.s32 	%r63, %r62, %r61, %r60;
	st.global.u32 	[%rd3], %r63;
	ld.global.u32 	%r64, [%rd1];
	ld.global.u32 	%r65, [%rd2];
	mad.lo.s32 	%r66, %r65, %r64, %r63;
	st.global.u32 	[%rd3], %r66;
	ld.global.u32 	%r67, [%rd1];
	ld.global.u32 	%r68, [%rd2];
	mad.lo.s32 	%r69, %r68, %r67, %r66;
	st.global.u32 	[%rd3], %r69;
	ld.global.u32 	%r70, [%rd1];
	ld.global.u32 	%r71, [%rd2];
	mad.lo.s32 	%r72, %r71, %r70, %r69;
	st.global.u32 	[%rd3], %r72;
	ld.global.u32 	%r73, [%rd1];
	ld.global.u32 	%r74, [%rd2];
	mad.lo.s32 	%r116, %r74, %r73, %r72;
	st.global.u32 	[%rd3], %r116;
	add.s32 	%r115, %r115, 16;
	setp.ne.s32 	%p6, %r115, 0;
	@%p6 bra 	$L__BB0_4;
$L__BB0_5:
	setp.eq.s32 	%p7, %r4, 0;
	@%p7 bra 	$L__BB0_14;
	and.b32  	%r11, %r19, 7;
	setp.lt.u32 	%p8, %r4, 8;
	@%p8 bra 	$L__BB0_8;
	ld.global.u32 	%r75, [%rd1];
	ld.global.u32 	%r76, [%rd2];
	ld.global.u32 	%r77, [%rd3];
	mad.lo.s32 	%r78, %r76, %r75, %r77;
	st.global.u32 	[%rd3], %r78;
	ld.global.u32 	%r79, [%rd1];
	ld.global.u32 	%r80, [%rd2];
	mad.lo.s32 	%r81, %r80, %r79, %r78;
	st.global.u32 	[%rd3], %r81;
	ld.global.u32 	%r82, [%rd1];
	ld.global.u32 	%r83, [%rd2];
	mad.lo.s32 	%r84, %r83, %r82, %r81;
	st.global.u32 	[%rd3], %r84;
	ld.global.u32 	%r85, [%rd1];
	ld.global.u32 	%r86, [%rd2];
	mad.lo.s32 	%r87, %r86, %r85, %r84;
	st.global.u32 	[%rd3], %r87;
	ld.global.u32 	%r88, [%rd1];
	ld.global.u32 	%r89, [%rd2];
	mad.lo.s32 	%r90, %r89, %r88, %r87;
	st.global.u32 	[%rd3], %r90;
	ld.global.u32 	%r91, [%rd1];
	ld.global.u32 	%r92, [%rd2];
	mad.lo.s32 	%r93, %r92, %r91, %r90;
	st.global.u32 	[%rd3], %r93;
	ld.global.u32 	%r94, [%rd1];
	ld.global.u32 	%r95, [%rd2];
	mad.lo.s32 	%r96, %r95, %r94, %r93;
	st.global.u32 	[%rd3], %r96;
	ld.global.u32 	%r97, [%rd1];
	ld.global.u32 	%r98, [%rd2];
	mad.lo.s32 	%r99, %r98, %r97, %r96;
	st.global.u32 	[%rd3], %r99;
$L__BB0_8:
	setp.eq.s32 	%p9, %r11, 0;
	@%p9 bra 	$L__BB0_14;
	and.b32  	%r12, %r19, 3;
	setp.lt.u32 	%p10, %r11, 4;
	@%p10 bra 	$L__BB0_11;
	ld.global.u32 	%r100, [%rd1];
	ld.global.u32 	%r101, [%rd2];
	ld.global.u32 	%r102, [%rd3];
	mad.lo.s32 	%r103, %r101, %r100, %r102;
	st.global.u32 	[%rd3], %r103;
	ld.global.u32 	%r104, [%rd1];
	ld.global.u32 	%r105, [%rd2];
	mad.lo.s32 	%r106, %r105, %r104, %r103;
	st.global.u32 	[%rd3], %r106;
	ld.global.u32 	%r107, [%rd1];
	ld.global.u32 	%r108, [%rd2];
	mad.lo.s32 	%r109, %r108, %r107, %r106;
	st.global.u32 	[%rd3], %r109;
	ld.global.u32 	%r110, [%rd1];
	ld.global.u32 	%r111, [%rd2];
	mad.lo.s32 	%r112, %r111, %r110, %r109;
	st.global.u32 	[%rd3], %r112;
$L__BB0_11:
	setp.eq.s32 	%p11, %r12, 0;
	@%p11 bra 	$L__BB0_14;
	ld.global.u32 	%r118, [%rd3];
	neg.s32 	%r117, %r12;
$L__BB0_13:
	.pragma "nounroll";
	ld.global.u32 	%r113, [%rd1];
	ld.global.u32 	%r114, [%rd2];
	mad.lo.s32 	%r118, %r114, %r113, %r118;
	st.global.u32 	[%rd3], %r118;
	add.s32 	%r117, %r117, 1;
	setp.ne.s32 	%p12, %r117, 0;
	@%p12 bra 	$L__BB0_13;
$L__BB0_14:
	ret;

}


// ===== COMPILED SASS (sm_100) =====

	.target	sm_100

	.elftype	@"ET_EXEC"


//--------------------- .note.nv.tkinfo           --------------------------
	.section	.note.nv.tkinfo,"",@"SHT_NOTE"
	.sectionflags	@"SHF_NOTE_NV_TKINFO"
	.tkinfo
        /*0018*/ 	.word	0x00000002
        /*0030*/ 	.string	""
        /*0030*/ 	.string	"ptxas"
        /*0030*/ 	.string	"Cuda compilation tools, release 13.0, V13.0.88"
        /*0030*/ 	.string	"Build cuda_13.0.r13.0/compiler.36424714_0"
        /*0030*/ 	.string	"-arch sm_100 -m 64 "



//--------------------- .note.nv.cuinfo           --------------------------
	.section	.note.nv.cuinfo,"",@"SHT_NOTE"
	.sectionflags	@"SHF_NOTE_NV_CUINFO"
        /*0018*/ 	.short	0x0002
        /*001a*/ 	.short	0x0064
        /*001c*/ 	.short	0x0082
	.zero		2


//--------------------- .nv.info                  --------------------------
	.section	.nv.info,"",@"SHT_CUDA_INFO"
	.align	4


	//----- nvinfo : EIATTR_REGCOUNT
	.align		4
        /*0000*/ 	.byte	0x04, 0x2f
        /*0002*/ 	.short	(.L_1 - .L_0)
	.align		4
.L_0:
        /*0004*/ 	.word	index@(_Z9MatrixMulPiS_S_ii)
        /*0008*/ 	.word	0x00000012


	//----- nvinfo : EIATTR_FRAME_SIZE
	.align		4
.L_1:
        /*000c*/ 	.byte	0x04, 0x11
        /*000e*/ 	.short	(.L_3 - .L_2)
	.align		4
.L_2:
        /*0010*/ 	.word	index@(_Z9MatrixMulPiS_S_ii)
        /*0014*/ 	.word	0x00000000


	//----- nvinfo : EIATTR_MIN_STACK_SIZE
	.align		4
.L_3:
        /*0018*/ 	.byte	0x04, 0x12
        /*001a*/ 	.short	(.L_5 - .L_4)
	.align		4
.L_4:
        /*001c*/ 	.word	index@(_Z9MatrixMulPiS_S_ii)
        /*0020*/ 	.word	0x00000000
.L_5:


//--------------------- .nv.compat                --------------------------
	.section	.nv.compat,"",@"SHT_CUDA_COMPAT_INFO"
	.align	4
        /*0000*/ 	.byte	0x02, 0x09, 0x00, 0x00, 0x02, 0x02, 0x01, 0x00, 0x02, 0x05, 0x05, 0x00, 0x03, 0x07, 0x01, 0x01
        /*0010*/ 	.byte	0x02, 0x03, 0x00, 0x00, 0x02, 0x06, 0x01, 0x00, 0x04, 0x0b, 0x08, 0x00, 0x09, 0x00, 0x00, 0x00
        /*0020*/ 	.byte	0x00, 0x00, 0x00, 0x00


//--------------------- .nv.info._Z9MatrixMulPiS_S_ii --------------------------
	.section	.nv.info._Z9MatrixMulPiS_S_ii,"",@"SHT_CUDA_INFO"
	.sectionflags	@""
	.align	4


	//----- nvinfo : EIATTR_CUDA_API_VERSION
	.align		4
        /*0000*/ 	.byte	0x04, 0x37
        /*0002*/ 	.short	(.L_7 - .L_6)
.L_6:
        /*0004*/ 	.word	0x00000082


	//----- nvinfo : EIATTR_KPARAM_INFO
	.align		4
.L_7:
        /*0008*/ 	.byte	0x04, 0x17
        /*000a*/ 	.short	(.L_9 - .L_8)
.L_8:
        /*000c*/ 	.word	0x00000000
        /*0010*/ 	.short	0x0004
        /*0012*/ 	.short	0x001c
        /*0014*/ 	.byte	0x00, 0xf0, 0x11, 0x00


	//----- nvinfo : EIATTR_KPARAM_INFO
	.align		4
.L_9:
        /*0018*/ 	.byte	0x04, 0x17
        /*001a*/ 	.short	(.L_11 - .L_10)
.L_10:
        /*001c*/ 	.word	0x00000000
        /*0020*/ 	.short	0x0003
        /*0022*/ 	.short	0x0018
        /*0024*/ 	.byte	0x00, 0xf0, 0x11, 0x00


	//----- nvinfo : EIATTR_KPARAM_INFO
	.align		4
.L_11:
        /*0028*/ 	.byte	0x04, 0x17
        /*002a*/ 	.short	(.L_13 - .L_12)
.L_12:
        /*002c*/ 	.word	0x00000000
        /*0030*/ 	.short	0x0002
        /*0032*/ 	.short	0x0010
        /*0034*/ 	.byte	0x00, 0xf5, 0x21, 0x00


	//----- nvinfo : EIATTR_KPARAM_INFO
	.align		4
.L_13:
        /*0038*/ 	.byte	0x04, 0x17
        /*003a*/ 	.short	(.L_15 - .L_14)
.L_14:
        /*003c*/ 	.word	0x00000000
        /*0040*/ 	.short	0x0001
        /*0042*/ 	.short	0x0008
        /*0044*/ 	.byte	0x00, 0xf5, 0x21, 0x00


	//----- nvinfo : EIATTR_KPARAM_INFO
	.align		4
.L_15:
        /*0048*/ 	.byte	0x04, 0x17
        /*004a*/ 	.short	(.L_17 - .L_16)
.L_16:
        /*004c*/ 	.word	0x00000000
        /*0050*/ 	.short	0x0000
        /*0052*/ 	.short	0x0000
        /*0054*/ 	.byte	0x00, 0xf5, 0x21, 0x00


	//----- nvinfo : EIATTR_SPARSE_MMA_MASK
	.align		4
.L_17:
        /*0058*/ 	.byte	0x03, 0x50
        /*005a*/ 	.short	0x0000


	//----- nvinfo : EIATTR_MAXREG_COUNT
	.align		4
        /*005c*/ 	.byte	0x03, 0x1b
        /*005e*/ 	.short	0x00ff


	//----- nvinfo : EIATTR_MERCURY_ISA_VERSION
	.align		4
        /*0060*/ 	.byte	0x03, 0x5f
        /*0062*/ 	.short	0x0101


	//----- nvinfo : EIATTR_VRC_CTA_INIT_COUNT
	.align		4
        /*0064*/ 	.byte	0x02, 0x4a
	.zero		1
	.zero		1


	//----- nvinfo : EIATTR_EXIT_INSTR_OFFSETS
	.align		4
        /*0068*/ 	.byte	0x04, 0x1c
        /*006a*/ 	.short	(.L_19 - .L_18)


	//   ....[0]....
.L_18:
        /*006c*/ 	.word	0x000000c0


	//   ....[1]....
        /*0070*/ 	.word	0x000000e0


	//   ....[2]....
        /*0074*/ 	.word	0x00000610


	//   ....[3]....
        /*0078*/ 	.word	0x00000870


	//   ....[4]....
        /*007c*/ 	.word	0x000009d0


	//   ....[5]....
        /*0080*/ 	.word	0x00000a70


	//----- nvinfo : EIATTR_CBANK_PARAM_SIZE
	.align		4
.L_19:
        /*0084*/ 	.byte	0x03, 0x19
        /*0086*/ 	.short	0x0020


	//----- nvinfo : EIATTR_PARAM_CBANK
	.align		4
        /*0088*/ 	.byte	0x04, 0x0a
        /*008a*/ 	.short	(.L_21 - .L_20)
	.align		4
.L_20:
        /*008c*/ 	.word	index@(.nv.constant0._Z9MatrixMulPiS_S_ii)
        /*0090*/ 	.short	0x0380
        /*0092*/ 	.short	0x0020


	//----- nvinfo : EIATTR_SW_WAR
	.align		4
.L_21:
        /*0094*/ 	.byte	0x04, 0x36
        /*0096*/ 	.short	(.L_23 - .L_22)
.L_22:
        /*0098*/ 	.word	0x00000008
.L_23:


//--------------------- .nv.callgraph             --------------------------
	.section	.nv.callgraph,"",@"SHT_CUDA_CALLGRAPH"
	.align	4
	.sectionentsize	8
	.align		4
        /*0000*/ 	.word	0x00000000
	.align		4
        /*0004*/ 	.word	0xffffffff
	.align		4
        /*0008*/ 	.word	0x00000000
	.align		4
        /*000c*/ 	.word	0xfffffffe
	.align		4
        /*0010*/ 	.word	0x00000000
	.align		4
        /*0014*/ 	.word	0xfffffffd
	.align		4
        /*0018*/ 	.word	0x00000000
	.align		4
        /*001c*/ 	.word	0xfffffffc


//--------------------- .text._Z9MatrixMulPiS_S_ii --------------------------
	.section	.text._Z9MatrixMulPiS_S_ii,"ax",@progbits
	.align	128
        .global         _Z9MatrixMulPiS_S_ii
        .type           _Z9MatrixMulPiS_S_ii,@function
        .size           _Z9MatrixMulPiS_S_ii,(.L_x_6 - _Z9MatrixMulPiS_S_ii)
        .other          _Z9MatrixMulPiS_S_ii,@"STO_CUDA_ENTRY STV_DEFAULT"
_Z9MatrixMulPiS_S_ii:
.text._Z9MatrixMulPiS_S_ii:
[----:B------:R-:W-:Y:S01]  /*0000*/  LDC R1, c[0x0][0x37c] ;  /* 0x0000df00ff017b82 */ /* 0x000fe20000000800 */
[----:B------:R-:W0:Y:S07]  /*0010*/  S2R R0, SR_TID.Y ;  /* 0x0000000000007919 */ /* 0x000e2e0000002200 */
[----:B------:R-:W0:Y:S01]  /*0020*/  S2UR UR4, SR_CTAID.Y ;  /* 0x00000000000479c3 */ /* 0x000e220000002600 */
[----:B------:R-:W1:Y:S07]  /*0030*/  S2R R11, SR_TID.X ;  /* 0x00000000000b7919 */ /* 0x000e6e0000002100 */
[----:B------:R-:W0:Y:S08]  /*0040*/  LDC R5, c[0x0][0x364] ;  /* 0x0000d900ff057b82 */ /* 0x000e300000000800 */
[----:B------:R-:W1:Y:S08]  /*0050*/  S2UR UR5, SR_CTAID.X ;  /* 0x00000000000579c3 */ /* 0x000e700000002500 */
[----:B------:R-:W1:Y:S08]  /*0060*/  LDC R4, c[0x0][0x360] ;  /* 0x0000d800ff047b82 */ /* 0x000e700000000800 */
[----:B------:R-:W2:Y:S01]  /*0070*/  LDC.64 R2, c[0x0][0x398] ;  /* 0x0000e600ff027b82 */ /* 0x000ea20000000a00 */
[----:B0-----:R-:W-:-:S02]  /*0080*/  IMAD R0, R5, UR4, R0 ;  /* 0x0000000405007c24 */ /* 0x001fc4000f8e0200 */
[----:B-1----:R-:W-:-:S03]  /*0090*/  IMAD R11, R4, UR5, R11 ;  /* 0x00000005040b7c24 */ /* 0x002fc6000f8e020b */
[----:B--2---:R-:W-:-:S04]  /*00a0*/  ISETP.GE.AND P0, PT, R0, R3, PT ;  /* 0x000000030000720c */ /* 0x004fc80003f06270 */
[----:B------:R-:W-:-:S13]  /*00b0*/  ISETP.GE.OR P0, PT, R11, R2, P0 ;  /* 0x000000020b00720c */ /* 0x000fda0000706670 */
[----:B------:R-:W-:Y:S05]  /*00c0*/  @P0 EXIT ;  /* 0x000000000000094d */ /* 0x000fea0003800000 */
[----:B------:R-:W-:-:S13]  /*00d0*/  ISETP.GE.AND P0, PT, R2, 0x1, PT ;  /* 0x000000010200780c */ /* 0x000fda0003f06270 */
[----:B------:R-:W-:Y:S05]  /*00e0*/  @!P0 EXIT ;  /* 0x000000000000894d */ /* 0x000fea0003800000 */
[----:B------:R-:W0:Y:S01]  /*00f0*/  LDC.64 R4, c[0x0][0x380] ;  /* 0x0000e000ff047b82 */ /* 0x000e220000000a00 */
[----:B------:R-:W-:Y:S01]  /*0100*/  ISETP.GE.U32.AND P1, PT, R2, 0x10, PT ;  /* 0x000000100200780c */ /* 0x000fe20003f26070 */
[----:B------:R-:W-:Y:S01]  /*0110*/  IMAD R11, R0, R2, R11 ;  /* 0x00000002000b7224 */ /* 0x000fe200078e020b */
[----:B------:R-:W-:Y:S01]  /*0120*/  LOP3.LUT R14, R2, 0xf, RZ, 0xc0, !PT ;  /* 0x0000000f020e7812 */ /* 0x000fe200078ec0ff */
[----:B------:R-:W1:Y:S03]  /*0130*/  LDCU.64 UR4, c[0x0][0x358] ;  /* 0x00006b00ff0477ac */ /* 0x000e660008000a00 */
[----:B------:R-:W-:Y:S01]  /*0140*/  ISETP.NE.AND P0, PT, R14, RZ, PT ;  /* 0x000000ff0e00720c */ /* 0x000fe20003f05270 */
[----:B------:R-:W2:Y:S08]  /*0150*/  LDC.64 R6, c[0x0][0x388] ;  /* 0x0000e200ff067b82 */ /* 0x000eb00000000a00 */
[----:B------:R-:W3:Y:S01]  /*0160*/  LDC.64 R8, c[0x0][0x390] ;  /* 0x0000e400ff087b82 */ /* 0x000ee20000000a00 */
[----:B0-----:R-:W-:-:S04]  /*0170*/  IMAD.WIDE R4, R11, 0x4, R4 ;  /* 0x000000040b047825 */ /* 0x001fc800078e0204 */
[----:B--2---:R-:W-:-:S04]  /*0180*/  IMAD.WIDE R6, R11, 0x4, R6 ;  /* 0x000000040b067825 */ /* 0x004fc800078e0206 */
[----:B---3--:R-:W-:Y:S01]  /*0190*/  IMAD.WIDE R8, R11, 0x4, R8 ;  /* 0x000000040b087825 */ /* 0x008fe200078e0208 */
[----:B-1----:R-:W-:Y:S06]  /*01a0*/  @!P1 BRA `(.L_x_0) ;  /* 0x0000000400189947 */ /* 0x002fec0003800000 */
[----:B------:R0:W5:Y:S01]  /*01b0*/  LDG.E R3, desc[UR4][R8.64] ;  /* 0x0000000408037981 */ /* 0x000162000c1e1900 */
[----:B------:R-:W-:-:S04]  /*01c0*/  LOP3.LUT R0, R2, 0x7ffffff0, RZ, 0xc0, !PT ;  /* 0x7ffffff002007812 */ /* 0x000fc800078ec0ff */
[----:B------:R-:W-:-:S07]  /*01d0*/  IADD3 R0, PT, PT, -R0, RZ, RZ ;  /* 0x000000ff00007210 */ /* 0x000fce0007ffe1ff */
.L_x_1:
[----:B------:R-:W2:Y:S04]  /*01e0*/  LDG.E R10, desc[UR4][R4.64] ;  /* 0x00000004040a7981 */ /* 0x000ea8000c1e1900 */
[----:B-1----:R-:W2:Y:S02]  /*01f0*/  LDG.E R11, desc[UR4][R6.64] ;  /* 0x00000004060b7981 */ /* 0x002ea4000c1e1900 */
[----:B--2--5:R-:W-:-:S05]  /*0200*/  IMAD R11, R10, R11, R3 ;  /* 0x0000000b0a0b7224 */ /* 0x024fca00078e0203 */
[----:B------:R1:W-:Y:S04]  /*0210*/  STG.E desc[UR4][R8.64], R11 ;  /* 0x0000000b08007986 */ /* 0x0003e8000c101904 */
[----:B------:R-:W2:Y:S04]  /*0220*/  LDG.E R10, desc[UR4][R4.64] ;  /* 0x00000004040a7981 */ /* 0x000ea8000c1e1900 */
[----:B------:R-:W2:Y:S02]  /*0230*/  LDG.E R3, desc[UR4][R6.64] ;  /* 0x0000000406037981 */ /* 0x000ea4000c1e1900 */
[----:B--2---:R-:W-:-:S05]  /*0240*/  IMAD R3, R10, R3, R11 ;  /* 0x000000030a037224 */ /* 0x004fca00078e020b */
[----:B------:R2:W-:Y:S04]  /*0250*/  STG.E desc[UR4][R8.64], R3 ;  /* 0x0000000308007986 */ /* 0x0005e8000c101904 */
[----:B------:R-:W3:Y:S04]  /*0260*/  LDG.E R10, desc[UR4][R4.64] ;  /* 0x00000004040a7981 */ /* 0x000ee8000c1e1900 */
[----:B------:R-:W3:Y:S02]  /*0270*/  LDG.E R12, desc[UR4][R6.64] ;  /* 0x00000004060c7981 */ /* 0x000ee4000c1e1900 */
[----:B---3--:R-:W-:-:S05]  /*0280*/  IMAD R13, R10, R12, R3 ;  /* 0x0000000c0a0d7224 */ /* 0x008fca00078e0203 */
[----:B------:R3:W-:Y:S04]  /*0290*/  STG.E desc[UR4][R8.64], R13 ;  /* 0x0000000d08007986 */ /* 0x0007e8000c101904 */
[----:B------:R-:W1:Y:S04]  /*02a0*/  LDG.E R10, desc[UR4][R4.64] ;  /* 0x00000004040a7981 */ /* 0x000e68000c1e1900 */
[----:B------:R-:W1:Y:S02]  /*02b0*/  LDG.E R12, desc[UR4][R6.64] ;  /* 0x00000004060c7981 */ /* 0x000e64000c1e1900 */
[----:B-1----:R-:W-:-:S05]  /*02c0*/  IMAD R11, R10, R12, R13 ;  /* 0x0000000c0a0b7224 */ /* 0x002fca00078e020d */
        /* <DEDUP_REMOVED lines=37> */
[----:B------:R-:W4:Y:S04]  /*0520*/  LDG.E R10, desc[UR4][R4.64] ;  /* 0x00000004040a7981 */ /* 0x000f28000c1e1900 */
[----:B------:R-:W4:Y:S02]  /*0530*/  LDG.E R12, desc[UR4][R6.64] ;  /* 0x00000004060c7981 */ /* 0x000f24000c1e1900 */
[----:B----4-:R-:W-:-:S05]  /*0540*/  IMAD R15, R10, R12, R11 ;  /* 0x0000000c0a0f7224 */ /* 0x010fca00078e020b */
[----:B------:R1:W-:Y:S04]  /*0550*/  STG.E desc[UR4][R8.64], R15 ;  /* 0x0000000f08007986 */ /* 0x0003e8000c101904 */
[----:B------:R-:W3:Y:S04]  /*0560*/  LDG.E R10, desc[UR4][R4.64] ;  /* 0x00000004040a7981 */ /* 0x000ee8000c1e1900 */
[----:B--2---:R-:W3:Y:S01]  /*0570*/  LDG.E R3, desc[UR4][R6.64] ;  /* 0x0000000406037981 */ /* 0x004ee2000c1e1900 */
[----:B------:R-:W-:Y:S01]  /*0580*/  IADD3 R0, PT, PT, R0, 0x10, RZ ;  /* 0x0000001000007810 */ /* 0x000fe20007ffe0ff */
[----:B---3--:R-:W-:-:S05]  /*0590*/  IMAD R13, R10, R3, R15 ;  /* 0x000000030a0d7224 */ /* 0x008fca00078e020f */
[----:B------:R1:W-:Y:S04]  /*05a0*/  STG.E desc[UR4][R8.64], R13 ;  /* 0x0000000d08007986 */ /* 0x0003e8000c101904 */
[----:B------:R-:W2:Y:S04]  /*05b0*/  LDG.E R10, desc[UR4][R4.64] ;  /* 0x00000004040a7981 */ /* 0x000ea8000c1e1900 */
[----:B------:R-:W2:Y:S01]  /*05c0*/  LDG.E R3, desc[UR4][R6.64] ;  /* 0x0000000406037981 */ /* 0x000ea2000c1e1900 */
[----:B------:R-:W-:Y:S01]  /*05d0*/  ISETP.NE.AND P1, PT, R0, RZ, PT ;  /* 0x000000ff0000720c */ /* 0x000fe20003f25270 */
[----:B--2---:R-:W-:-:S05]  /*05e0*/  IMAD R3, R10, R3, R13 ;  /* 0x000000030a037224 */ /* 0x004fca00078e020d */
[----:B------:R1:W-:Y:S07]  /*05f0*/  STG.E desc[UR4][R8.64], R3 ;  /* 0x0000000308007986 */ /* 0x0003ee000c101904 */
[----:B------:R-:W-:Y:S05]  /*0600*/  @P1 BRA `(.L_x_1) ;  /* 0xfffffff800f41947 */ /* 0x000fea000383ffff */
.L_x_0:
[----:B------:R-:W-:Y:S05]  /*0610*/  @!P0 EXIT ;  /* 0x000000000000894d */ /* 0x000fea0003800000 */
[----:B------:R-:W-:Y:S02]  /*0620*/  ISETP.GE.U32.AND P0, PT, R14, 0x8, PT ;  /* 0x000000080e00780c */ /* 0x000fe40003f06070 */
[----:B------:R-:W-:-:S04]  /*0630*/  LOP3.LUT R12, R2, 0x7, RZ, 0xc0, !PT ;  /* 0x00000007020c7812 */ /* 0x000fc800078ec0ff */
[----:B------:R-:W-:-:S07]  /*0640*/  ISETP.NE.AND P1, PT, R12, RZ, PT ;  /* 0x000000ff0c00720c */ /* 0x000fce0003f25270 */
[----:B------:R-:W-:Y:S06]  /*0650*/  @!P0 BRA `(.L_x_2) ;  /* 0x0000000000848947 */ /* 0x000fec0003800000 */
[----:B------:R-:W2:Y:S04]  /*0660*/  LDG.E R0, desc[UR4][R4.64] ;  /* 0x0000000404007981 */ /* 0x000ea8000c1e1900 */
[----:B-1----:R-:W2:Y:S04]  /*0670*/  LDG.E R3, desc[UR4][R6.64] ;  /* 0x0000000406037981 */ /* 0x002ea8000c1e1900 */
[----:B------:R-:W2:Y:S02]  /*0680*/  LDG.E R10, desc[UR4][R8.64] ;  /* 0x00000004080a7981 */ /* 0x000ea4000c1e1900 */
[----:B--2---:R-:W-:-:S05]  /*0690*/  IMAD R3, R0, R3, R10 ;  /* 0x0000000300037224 */ /* 0x004fca00078e020a */
        /* <DEDUP_REMOVED lines=28> */
[----:B------:R3:W-:Y:S02]  /*0860*/  STG.E desc[UR4][R8.64], R11 ;  /* 0x0000000b08007986 */ /* 0x0007e4000c101904 */
.L_x_2:
[----:B------:R-:W-:Y:S05]  /*0870*/  @!P1 EXIT ;  /* 0x000000000000994d */ /* 0x000fea0003800000 */
[----:B------:R-:W-:Y:S02]  /*0880*/  ISETP.GE.U32.AND P0, PT, R12, 0x4, PT ;  /* 0x000000040c00780c */ /* 0x000fe40003f06070 */
[----:B------:R-:W-:-:S04]  /*0890*/  LOP3.LUT R2, R2, 0x3, RZ, 0xc0, !PT ;  /* 0x0000000302027812 */ /* 0x000fc800078ec0ff */
[----:B------:R-:W-:-:S07]  /*08a0*/  ISETP.NE.AND P1, PT, R2, RZ, PT ;  /* 0x000000ff0200720c */ /* 0x000fce0003f25270 */
[----:B------:R-:W-:Y:S06]  /*08b0*/  @!P0 BRA `(.L_x_3) ;  /* 0x0000000000448947 */ /* 0x000fec0003800000 */
[----:B------:R-:W2:Y:S04]  /*08c0*/  LDG.E R0, desc[UR4][R4.64] ;  /* 0x0000000404007981 */ /* 0x000ea8000c1e1900 */
[----:B-1-3--:R-:W2:Y:S04]  /*08d0*/  LDG.E R3, desc[UR4][R6.64] ;  /* 0x0000000406037981 */ /* 0x00aea8000c1e1900 */
        /* <DEDUP_REMOVED lines=14> */
[----:B------:R2:W-:Y:S02]  /*09c0*/  STG.E desc[UR4][R8.64], R3 ;  /* 0x0000000308007986 */ /* 0x0005e4000c101904 */
.L_x_3:
[----:B------:R-:W-:Y:S05]  /*09d0*/  @!P1 EXIT ;  /* 0x000000000000994d */ /* 0x000fea0003800000 */
[----:B-123--:R1:W5:Y:S01]  /*09e0*/  LDG.E R3, desc[UR4][R8.64] ;  /* 0x0000000408037981 */ /* 0x00e362000c1e1900 */
[----:B------:R-:W-:-:S07]  /*09f0*/  IADD3 R2, PT, PT, -R2, RZ, RZ ;  /* 0x000000ff02027210 */ /* 0x000fce0007ffe1ff */
.L_x_4:
[----:B--2---:R-:W2:Y:S04]  /*0a00*/  LDG.E R0, desc[UR4][R4.64] ;  /* 0x0000000404007981 */ /* 0x004ea8000c1e1900 */
[----:B------:R-:W2:Y:S01]  /*0a10*/  LDG.E R10, desc[UR4][R6.64] ;  /* 0x00000004060a7981 */ /* 0x000ea2000c1e1900 */
[----:B------:R-:W-:-:S04]  /*0a20*/  IADD3 R2, PT, PT, R2, 0x1, RZ ;  /* 0x0000000102027810 */ /* 0x000fc80007ffe0ff */
[----:B------:R-:W-:Y:S01]  /*0a30*/  ISETP.NE.AND P0, PT, R2, RZ, PT ;  /* 0x000000ff0200720c */ /* 0x000fe20003f05270 */
[----:B--2--5:R-:W-:-:S05]  /*0a40*/  IMAD R3, R0, R10, R3 ;  /* 0x0000000a00037224 */ /* 0x024fca00078e0203 */
[----:B------:R2:W-:Y:S07]  /*0a50*/  STG.E desc[UR4][R8.64], R3 ;  /* 0x0000000308007986 */ /* 0x0005ee000c101904 */
[----:B------:R-:W-:Y:S05]  /*0a60*/  @P0 BRA `(.L_x_4) ;  /* 0xfffffffc00e40947 */ /* 0x000fea000383ffff */
[----:B------:R-:W-:Y:S05]  /*0a70*/  EXIT ;  /* 0x000000000000794d */ /* 0x000fea0003800000 */
.L_x_5:
[----:B------:R-:W-:-:S00]  /*0a80*/  BRA `(.L_x_5) ;  /* 0xfffffffc00fc7947 */ /* 0x000fc0000383ffff */
[----:B------:R-:W-:-:S00]  /*0a90*/  NOP ;  /* 0x0000000000007918 */ /* 0x000fc00000000000 */
        /* <DEDUP_REMOVED lines=14> */
.L_x_6:


//--------------------- .nv.shared.reserved.0     --------------------------
	.section	.nv.shared.reserved.0,"aw",@nobits
	.weak		__nv_reservedSMEM_offset_0_alias
	.size		__nv_reservedSMEM_offset_0_alias, 0, 64
	.other		__nv_reservedSMEM_offset_0_alias,@"STO_CUDA_RESERVED_SHARED STV_DEFAULT"
__nv_reservedSMEM_offset_0_alias:
	.zero		0
	.zero		64


//--------------------- .nv.constant0._Z9MatrixMulPiS_S_ii --------------------------
	.section	.nv.constant0._Z9MatrixMulPiS_S_ii,"a",@progbits
	.sectionflags	@""
	.align	4
.nv.constant0._Z9MatrixMulPiS_S_ii:
	.zero		928


//--------------------- SYMBOLS --------------------------

	.type		.nv.reservedSmem.offset0,@object
	.size		.nv.reservedSmem.offset0,0x4
